//
// Generated by NVIDIA NVVM Compiler
//
// Compiler Build ID: CL-36424714
// Cuda compilation tools, release 13.0, V13.0.88
// Based on NVVM 20.0.0
//

.version 9.0
.target sm_100
.address_size 64

	// .globl	_Z15kernelOptimizedPdS_i

.visible .entry _Z15kernelOptimizedPdS_i(
	.param .u64 .ptr .align 1 _Z15kernelOptimizedPdS_i_param_0,
	.param .u64 .ptr .align 1 _Z15kernelOptimizedPdS_i_param_1,
	.param .u32 _Z15kernelOptimizedPdS_i_param_2
)
{
	.reg .pred 	%p<12>;
	.reg .b32 	%r<27>;
	.reg .b64 	%rd<13>;
	.reg .b64 	%fd<8>;

	ld.param.u64 	%rd1, [_Z15kernelOptimizedPdS_i_param_0];
	ld.param.u64 	%rd2, [_Z15kernelOptimizedPdS_i_param_1];
	ld.param.u32 	%r5, [_Z15kernelOptimizedPdS_i_param_2];
	mov.u32 	%r6, %ctaid.x;
	mov.u32 	%r7, %ntid.x;
	mov.u32 	%r8, %tid.x;
	mad.lo.s32 	%r9, %r6, %r7, %r8;
	mov.u32 	%r10, %ctaid.y;
	mov.u32 	%r11, %ntid.y;
	mov.u32 	%r12, %tid.y;
	mad.lo.s32 	%r13, %r10, %r11, %r12;
	mov.u32 	%r14, %ctaid.z;
	mov.u32 	%r15, %ntid.z;
	mov.u32 	%r16, %tid.z;
	mad.lo.s32 	%r17, %r14, %r15, %r16;
	setp.lt.s32 	%p1, %r9, 1;
	add.s32 	%r18, %r5, -1;
	setp.ge.s32 	%p2, %r9, %r18;
	or.pred  	%p3, %p1, %p2;
	setp.eq.s32 	%p4, %r13, 0;
	or.pred  	%p5, %p4, %p3;
	setp.ge.s32 	%p6, %r13, %r18;
	or.pred  	%p7, %p5, %p6;
	setp.eq.s32 	%p8, %r17, 0;
	or.pred  	%p9, %p7, %p8;
	setp.ge.s32 	%p10, %r17, %r18;
	or.pred  	%p11, %p9, %p10;
	@%p11 bra 	$L__BB0_2;
	cvta.to.global.u64 	%rd3, %rd1;
	cvta.to.global.u64 	%rd4, %rd2;
	mul.lo.s32 	%r19, %r5, %r9;
	mad.lo.s32 	%r20, %r5, %r13, %r17;
	mad.lo.s32 	%r21, %r19, %r5, %r20;
	mul.wide.s32 	%rd5, %r21, 8;
	add.s64 	%rd6, %rd3, %rd5;
	ld.global.f64 	%fd1, [%rd6];
	sub.s32 	%r22, %r19, %r5;
	mad.lo.s32 	%r23, %r22, %r5, %r20;
	mul.wide.s32 	%rd7, %r23, 8;
	add.s64 	%rd8, %rd3, %rd7;
	ld.global.f64 	%fd2, [%rd8];
	shl.b32 	%r24, %r5, 1;
	add.s32 	%r25, %r22, %r24;
	mad.lo.s32 	%r26, %r25, %r5, %r20;
	mul.wide.s32 	%rd9, %r26, 8;
	add.s64 	%rd10, %rd3, %rd9;
	ld.global.f64 	%fd3, [%rd10];
	add.f64 	%fd4, %fd2, %fd3;
	mul.f64 	%fd5, %fd4, 0d3FE0000000000000;
	sub.f64 	%fd6, %fd1, %fd5;
	abs.f64 	%fd7, %fd6;
	mov.b64 	%rd11, %fd7;
	atom.global.max.u64 	%rd12, [%rd4], %rd11;
	st.global.f64 	[%rd6], %fd5;
$L__BB0_2:
	ret;

}


// ===== COMPILED SASS (sm_100) =====

	.target	sm_100

	.elftype	@"ET_EXEC"


//--------------------- .note.nv.tkinfo           --------------------------
	.section	.note.nv.tkinfo,"",@"SHT_NOTE"
	.sectionflags	@"SHF_NOTE_NV_TKINFO"
	.tkinfo
        /*0018*/ 	.word	0x00000002
        /*0030*/ 	.string	""
        /*0030*/ 	.string	"ptxas"
        /*0030*/ 	.string	"Cuda compilation tools, release 13.0, V13.0.88"
        /*0030*/ 	.string	"Build cuda_13.0.r13.0/compiler.36424714_0"
        /*0030*/ 	.string	"-arch sm_100 -m 64 "



//--------------------- .note.nv.cuinfo           --------------------------
	.section	.note.nv.cuinfo,"",@"SHT_NOTE"
	.sectionflags	@"SHF_NOTE_NV_CUINFO"
        /*0018*/ 	.short	0x0002
        /*001a*/ 	.short	0x0064
        /*001c*/ 	.short	0x0082
	.zero		2


//--------------------- .nv.info                  --------------------------
	.section	.nv.info,"",@"SHT_CUDA_INFO"
	.align	4


	//----- nvinfo : EIATTR_REGCOUNT
	.align		4
        /*0000*/ 	.byte	0x04, 0x2f
        /*0002*/ 	.short	(.L_1 - .L_0)
	.align		4
.L_0:
        /*0004*/ 	.word	index@(_Z15kernelOptimizedPdS_i)
        /*0008*/ 	.word	0x00000010


	//----- nvinfo : EIATTR_FRAME_SIZE
	.align		4
.L_1:
        /*000c*/ 	.byte	0x04, 0x11
        /*000e*/ 	.short	(.L_3 - .L_2)
	.align		4
.L_2:
        /*0010*/ 	.word	index@(_Z15kernelOptimizedPdS_i)
        /*0014*/ 	.word	0x00000000


	//----- nvinfo : EIATTR_MIN_STACK_SIZE
	.align		4
.L_3:
        /*0018*/ 	.byte	0x04, 0x12
        /*001a*/ 	.short	(.L_5 - .L_4)
	.align		4
.L_4:
        /*001c*/ 	.word	index@(_Z15kernelOptimizedPdS_i)
        /*0020*/ 	.word	0x00000000
.L_5:


//--------------------- .nv.compat                --------------------------
	.section	.nv.compat,"",@"SHT_CUDA_COMPAT_INFO"
	.align	4
        /*0000*/ 	.byte	0x02, 0x09, 0x00, 0x00, 0x02, 0x02, 0x01, 0x00, 0x02, 0x05, 0x05, 0x00, 0x03, 0x07, 0x01, 0x01
        /*0010*/ 	.byte	0x02, 0x03, 0x00, 0x00, 0x02, 0x06, 0x01, 0x00, 0x04, 0x0b, 0x08, 0x00, 0x01, 0x00, 0x00, 0x00
        /*0020*/ 	.byte	0x00, 0x00, 0x00, 0x00


//--------------------- .nv.info._Z15kernelOptimizedPdS_i --------------------------
	.section	.nv.info._Z15kernelOptimizedPdS_i,"",@"SHT_CUDA_INFO"
	.sectionflags	@""
	.align	4


	//----- nvinfo : EIATTR_CUDA_API_VERSION
	.align		4
        /*0000*/ 	.byte	0x04, 0x37
        /*0002*/ 	.short	(.L_7 - .L_6)
.L_6:
        /*0004*/ 	.word	0x00000082


	//----- nvinfo : EIATTR_KPARAM_INFO
	.align		4
.L_7:
        /*0008*/ 	.byte	0x04, 0x17
        /*000a*/ 	.short	(.L_9 - .L_8)
.L_8:
        /*000c*/ 	.word	0x00000000
        /*0010*/ 	.short	0x0002
        /*0012*/ 	.short	0x0010
        /*0014*/ 	.byte	0x00, 0xf0, 0x11, 0x00


	//----- nvinfo : EIATTR_KPARAM_INFO
	.align		4
.L_9:
        /*0018*/ 	.byte	0x04, 0x17
        /*001a*/ 	.short	(.L_11 - .L_10)
.L_10:
        /*001c*/ 	.word	0x00000000
        /*0020*/ 	.short	0x0001
        /*0022*/ 	.short	0x0008
        /*0024*/ 	.byte	0x00, 0xf5, 0x21, 0x00


	//----- nvinfo : EIATTR_KPARAM_INFO
	.align		4
.L_11:
        /*0028*/ 	.byte	0x04, 0x17
        /*002a*/ 	.short	(.L_13 - .L_12)
.L_12:
        /*002c*/ 	.word	0x00000000
        /*0030*/ 	.short	0x0000
        /*0032*/ 	.short	0x0000
        /*0034*/ 	.byte	0x00, 0xf5, 0x21, 0x00


	//----- nvinfo : EIATTR_SPARSE_MMA_MASK
	.align		4
.L_13:
        /*0038*/ 	.byte	0x03, 0x50
        /*003a*/ 	.short	0x0000


	//----- nvinfo : EIATTR_MAXREG_COUNT
	.align		4
        /*003c*/ 	.byte	0x03, 0x1b
        /*003e*/ 	.short	0x00ff


	//----- nvinfo : EIATTR_MERCURY_ISA_VERSION
	.align		4
        /*0040*/ 	.byte	0x03, 0x5f
        /*0042*/ 	.short	0x0101


	//----- nvinfo : EIATTR_VRC_CTA_INIT_COUNT
	.align		4
        /*0044*/ 	.byte	0x02, 0x4a
	.zero		1
	.zero		1


	//----- nvinfo : EIATTR_EXIT_INSTR_OFFSETS
	.align		4
        /*0048*/ 	.byte	0x04, 0x1c
        /*004a*/ 	.short	(.L_15 - .L_14)


	//   ....[0]....
.L_14:
        /*004c*/ 	.word	0x00000150


	//   ....[1]....
        /*0050*/ 	.word	0x000002c0


	//----- nvinfo : EIATTR_CBANK_PARAM_SIZE
	.align		4
.L_15:
        /*0054*/ 	.byte	0x03, 0x19
        /*0056*/ 	.short	0x0014


	//----- nvinfo : EIATTR_PARAM_CBANK
	.align		4
        /*0058*/ 	.byte	0x04, 0x0a
        /*005a*/ 	.short	(.L_17 - .L_16)
	.align		4
.L_16:
        /*005c*/ 	.word	index@(.nv.constant0._Z15kernelOptimizedPdS_i)
        /*0060*/ 	.short	0x0380
        /*0062*/ 	.short	0x0014


	//----- nvinfo : EIATTR_SW_WAR
	.align		4
.L_17:
        /*0064*/ 	.byte	0x04, 0x36
        /*0066*/ 	.short	(.L_19 - .L_18)
.L_18:
        /*0068*/ 	.word	0x00000008
.L_19:


//--------------------- .nv.callgraph             --------------------------
	.section	.nv.callgraph,"",@"SHT_CUDA_CALLGRAPH"
	.align	4
	.sectionentsize	8
	.align		4
        /*0000*/ 	.word	0x00000000
	.align		4
        /*0004*/ 	.word	0xffffffff
	.align		4
        /*0008*/ 	.word	0x00000000
	.align		4
        /*000c*/ 	.word	0xfffffffe
	.align		4
        /*0010*/ 	.word	0x00000000
	.align		4
        /*0014*/ 	.word	0xfffffffd
	.align		4
        /*0018*/ 	.word	0x00000000
	.align		4
        /*001c*/ 	.word	0xfffffffc


//--------------------- .text._Z15kernelOptimizedPdS_i --------------------------
	.section	.text._Z15kernelOptimizedPdS_i,"ax",@progbits
	.align	128
        .global         _Z15kernelOptimizedPdS_i
        .type           _Z15kernelOptimizedPdS_i,@function
        .size           _Z15kernelOptimizedPdS_i,(.L_x_1 - _Z15kernelOptimizedPdS_i)
        .other          _Z15kernelOptimizedPdS_i,@"STO_CUDA_ENTRY STV_DEFAULT"
_Z15kernelOptimizedPdS_i:
.text._Z15kernelOptimizedPdS_i:
[----:B------:R-:W-:Y:S01]  /*0000*/  LDC R1, c[0x0][0x37c] ;  /* 0x0000df00ff017b82 */ /* 0x000fe20000000800 */
[----:B------:R-:W0:Y:S07]  /*0010*/  S2R R3, SR_TID.X ;  /* 0x0000000000037919 */ /* 0x000e2e0000002100 */
[----:B------:R-:W0:Y:S01]  /*0020*/  S2UR UR4, SR_CTAID.X ;  /* 0x00000000000479c3 */ /* 0x000e220000002500 */
[----:B------:R-:W1:Y:S01]  /*0030*/  S2R R5, SR_TID.Y ;  /* 0x0000000000057919 */ /* 0x000e620000002200 */
[----:B------:R-:W2:Y:S06]  /*0040*/  S2R R7, SR_TID.Z ;  /* 0x0000000000077919 */ /* 0x000eac0000002300 */
[----:B------:R-:W0:Y:S08]  /*0050*/  LDC R0, c[0x0][0x360] ;  /* 0x0000d800ff007b82 */ /* 0x000e300000000800 */
[----:B------:R-:W3:Y:S08]  /*0060*/  LDC R11, c[0x0][0x390] ;  /* 0x0000e400ff0b7b82 */ /* 0x000ef00000000800 */
[----:B------:R-:W1:Y:S08]  /*0070*/  S2UR UR5, SR_CTAID.Y ;  /* 0x00000000000579c3 */ /* 0x000e700000002600 */
[----:B------:R-:W1:Y:S01]  /*0080*/  LDC R4, c[0x0][0x364] ;  /* 0x0000d900ff047b82 */ /* 0x000e620000000800 */
[----:B0-----:R-:W-:-:S07]  /*0090*/  IMAD R0, R0, UR4, R3 ;  /* 0x0000000400007c24 */ /* 0x001fce000f8e0203 */
[----:B------:R-:W2:Y:S01]  /*00a0*/  S2UR UR6, SR_CTAID.Z ;  /* 0x00000000000679c3 */ /* 0x000ea20000002700 */
[----:B---3--:R-:W-:-:S04]  /*00b0*/  IADD3 R3, PT, PT, R11, -0x1, RZ ;  /* 0xffffffff0b037810 */ /* 0x008fc80007ffe0ff */
[----:B------:R-:W-:-:S03]  /*00c0*/  ISETP.GE.AND P0, PT, R0, R3, PT ;  /* 0x000000030000720c */ /* 0x000fc60003f06270 */
[----:B------:R-:W2:Y:S01]  /*00d0*/  LDC R2, c[0x0][0x368] ;  /* 0x0000da00ff027b82 */ /* 0x000ea20000000800 */
[----:B------:R-:W-:Y:S01]  /*00e0*/  ISETP.LT.OR P0, PT, R0, 0x1, P0 ;  /* 0x000000010000780c */ /* 0x000fe20000701670 */
[----:B-1----:R-:W-:-:S05]  /*00f0*/  IMAD R4, R4, UR5, R5 ;  /* 0x0000000504047c24 */ /* 0x002fca000f8e0205 */
[----:B------:R-:W-:-:S04]  /*0100*/  ISETP.EQ.OR P0, PT, R4, RZ, P0 ;  /* 0x000000ff0400720c */ /* 0x000fc80000702670 */
[----:B------:R-:W-:Y:S01]  /*0110*/  ISETP.GE.OR P0, PT, R4, R3, P0 ;  /* 0x000000030400720c */ /* 0x000fe20000706670 */
[----:B--2---:R-:W-:-:S05]  /*0120*/  IMAD R5, R2, UR6, R7 ;  /* 0x0000000602057c24 */ /* 0x004fca000f8e0207 */
[----:B------:R-:W-:-:S04]  /*0130*/  ISETP.EQ.OR P0, PT, R5, RZ, P0 ;  /* 0x000000ff0500720c */ /* 0x000fc80000702670 */
[----:B------:R-:W-:-:S13]  /*0140*/  ISETP.GE.OR P0, PT, R5, R3, P0 ;  /* 0x000000030500720c */ /* 0x000fda0000706670 */
[----:B------:R-:W-:Y:S05]  /*0150*/  @P0 EXIT ;  /* 0x000000000000094d */ /* 0x000fea0003800000 */
[----:B------:R-:W0:Y:S01]  /*0160*/  LDC.64 R2, c[0x0][0x380] ;  /* 0x0000e000ff027b82 */ /* 0x000e220000000a00 */
[-C--:B------:R-:W-:Y:S01]  /*0170*/  IMAD R0, R0, R11.reuse, RZ ;  /* 0x0000000b00007224 */ /* 0x080fe200078e02ff */
[----:B------:R-:W1:Y:S01]  /*0180*/  LDCU.64 UR4, c[0x0][0x358] ;  /* 0x00006b00ff0477ac */ /* 0x000e620008000a00 */
[----:B------:R-:W-:-:S03]  /*0190*/  IMAD R5, R4, R11, R5 ;  /* 0x0000000b04057224 */ /* 0x000fc600078e0205 */
[----:B------:R-:W-:-:S04]  /*01a0*/  IADD3 R6, PT, PT, R0, -R11, RZ ;  /* 0x8000000b00067210 */ /* 0x000fc80007ffe0ff */
[----:B------:R-:W-:Y:S01]  /*01b0*/  LEA R4, R11, R6, 0x1 ;  /* 0x000000060b047211 */ /* 0x000fe200078e08ff */
[----:B------:R-:W-:-:S04]  /*01c0*/  IMAD R7, R6, R11, R5 ;  /* 0x0000000b06077224 */ /* 0x000fc800078e0205 */
[----:B------:R-:W-:Y:S02]  /*01d0*/  IMAD R9, R4, R11, R5 ;  /* 0x0000000b04097224 */ /* 0x000fe400078e0205 */
[----:B0-----:R-:W-:-:S04]  /*01e0*/  IMAD.WIDE R6, R7, 0x8, R2 ;  /* 0x0000000807067825 */ /* 0x001fc800078e0202 */
[----:B------:R-:W-:Y:S02]  /*01f0*/  IMAD.WIDE R8, R9, 0x8, R2 ;  /* 0x0000000809087825 */ /* 0x000fe400078e0202 */
[----:B-1----:R-:W2:Y:S04]  /*0200*/  LDG.E.64 R6, desc[UR4][R6.64] ;  /* 0x0000000406067981 */ /* 0x002ea8000c1e1b00 */
[----:B------:R-:W2:Y:S01]  /*0210*/  LDG.E.64 R8, desc[UR4][R8.64] ;  /* 0x0000000408087981 */ /* 0x000ea2000c1e1b00 */
[----:B------:R-:W-:-:S04]  /*0220*/  IMAD R5, R0, R11, R5 ;  /* 0x0000000b00057224 */ /* 0x000fc800078e0205 */
[----:B------:R-:W-:-:S05]  /*0230*/  IMAD.WIDE R2, R5, 0x8, R2 ;  /* 0x0000000805027825 */ /* 0x000fca00078e0202 */
[----:B------:R-:W3:Y:S01]  /*0240*/  LDG.E.64 R4, desc[UR4][R2.64] ;  /* 0x0000000402047981 */ /* 0x000ee2000c1e1b00 */
[----:B------:R-:W0:Y:S01]  /*0250*/  LDC.64 R12, c[0x0][0x388] ;  /* 0x0000e200ff0c7b82 */ /* 0x000e220000000a00 */
[----:B--2---:R-:W-:-:S08]  /*0260*/  DADD R10, R6, R8 ;  /* 0x00000000060a7229 */ /* 0x004fd00000000008 */
[----:B------:R-:W-:-:S08]  /*0270*/  DMUL R10, R10, 0.5 ;  /* 0x3fe000000a0a7828 */ /* 0x000fd00000000000 */
[----:B---3--:R-:W-:-:S08]  /*0280*/  DADD R4, R4, -R10 ;  /* 0x0000000004047229 */ /* 0x008fd0000000080a */
[----:B------:R-:W-:-:S07]  /*0290*/  DADD R4, -RZ, |R4| ;  /* 0x00000000ff047229 */ /* 0x000fce0000000504 */
[----:B0-----:R-:W-:Y:S04]  /*02a0*/  REDG.E.MAX.64.STRONG.GPU desc[UR4][R12.64], R4 ;  /* 0x000000040c00798e */ /* 0x001fe8000d12e504 */
[----:B------:R-:W-:Y:S01]  /*02b0*/  STG.E.64 desc[UR4][R2.64], R10 ;  /* 0x0000000a02007986 */ /* 0x000fe2000c101b04 */
[----:B------:R-:W-:Y:S05]  /*02c0*/  EXIT ;  /* 0x000000000000794d */ /* 0x000fea0003800000 */
.L_x_0:
[----:B------:R-:W-:-:S00]  /*02d0*/  BRA `(.L_x_0) ;  /* 0xfffffffc00fc7947 */ /* 0x000fc0000383ffff */
[----:B------:R-:W-:-:S00]  /*02e0*/  NOP ;  /* 0x0000000000007918 */ /* 0x000fc00000000000 */
        /* <DEDUP_REMOVED lines=9> */
.L_x_1:


//--------------------- .nv.shared.reserved.0     --------------------------
	.section	.nv.shared.reserved.0,"aw",@nobits
	.weak		__nv_reservedSMEM_offset_0_alias
	.size		__nv_reservedSMEM_offset_0_alias, 0, 64
	.other		__nv_reservedSMEM_offset_0_alias,@"STO_CUDA_RESERVED_SHARED STV_DEFAULT"
__nv_reservedSMEM_offset_0_alias:
	.zero		0
	.zero		64


//--------------------- .nv.constant0._Z15kernelOptimizedPdS_i --------------------------
	.section	.nv.constant0._Z15kernelOptimizedPdS_i,"a",@progbits
	.sectionflags	@""
	.align	4
.nv.constant0._Z15kernelOptimizedPdS_i:
	.zero		916


//--------------------- SYMBOLS --------------------------

	.type		.nv.reservedSmem.offset0,@object
	.size		.nv.reservedSmem.offset0,0x4
